	.headerflags	@"EF_CUDA_TEXMODE_UNIFIED EF_CUDA_64BIT_ADDRESS EF_CUDA_ACCELERATORS EF_CUDA_SM90 EF_CUDA_VIRTUAL_SM(EF_CUDA_SM90)"
	.elftype	@"ET_EXEC"


//--------------------- .nv.info                  --------------------------
	.section	.nv.info,"",@"SHT_CUDA_INFO"
	.align	4


	//----- nvinfo : EIATTR_REGCOUNT
	.align		4
        /*0000*/ 	.byte	0x04, 0x2f
        /*0002*/ 	.short	(.L_1 - .L_0)
	.align		4
.L_0:
        /*0004*/ 	.word	index@(triton_poi_fused_cat_5)
        /*0008*/ 	.word	0x0000001c


	//----- nvinfo : EIATTR_MIN_STACK_SIZE
	.align		4
.L_1:
        /*000c*/ 	.byte	0x04, 0x12
        /*000e*/ 	.short	(.L_3 - .L_2)
	.align		4
.L_2:
        /*0010*/ 	.word	index@(triton_poi_fused_cat_5)
        /*0014*/ 	.word	0x00000000


	//----- nvinfo : EIATTR_FRAME_SIZE
	.align		4
.L_3:
        /*0018*/ 	.byte	0x04, 0x11
        /*001a*/ 	.short	(.L_5 - .L_4)
	.align		4
.L_4:
        /*001c*/ 	.word	index@(triton_poi_fused_cat_5)
        /*0020*/ 	.word	0x00000000


	//----- nvinfo : EIATTR_MIN_STACK_SIZE
	.align		4
.L_5:
        /*0024*/ 	.byte	0x04, 0x12
        /*0026*/ 	.short	(.L_7 - .L_6)
	.align		4
.L_6:
        /*0028*/ 	.word	index@(triton_poi_fused_cat_5)
        /*002c*/ 	.word	0x00000000
.L_7:


//--------------------- .nv.info.triton_poi_fused_cat_5 --------------------------
	.section	.nv.info.triton_poi_fused_cat_5,"",@"SHT_CUDA_INFO"
	.sectionflags	@""
	.align	4


	//----- nvinfo : EIATTR_CUDA_API_VERSION
	.align		4
        /*0000*/ 	.byte	0x04, 0x37
        /*0002*/ 	.short	(.L_9 - .L_8)
.L_8:
        /*0004*/ 	.word	0x0000007c


	//----- nvinfo : EIATTR_KPARAM_INFO
	.align		4
.L_9:
        /*0008*/ 	.byte	0x04, 0x17
        /*000a*/ 	.short	(.L_11 - .L_10)
.L_10:
        /*000c*/ 	.word	0x00000000
        /*0010*/ 	.short	0x000f
        /*0012*/ 	.short	0x0078
        /*0014*/ 	.byte	0x00, 0xf0, 0x11, 0x00


	//----- nvinfo : EIATTR_KPARAM_INFO
	.align		4
.L_11:
        /*0018*/ 	.byte	0x04, 0x17
        /*001a*/ 	.short	(.L_13 - .L_12)
.L_12:
        /*001c*/ 	.word	0x00000000
        /*0020*/ 	.short	0x000e
        /*0022*/ 	.short	0x0070
        /*0024*/ 	.byte	0x00, 0xf4, 0x21, 0x00


	//----- nvinfo : EIATTR_KPARAM_INFO
	.align		4
.L_13:
        /*0028*/ 	.byte	0x04, 0x17
        /*002a*/ 	.short	(.L_15 - .L_14)
.L_14:
        /*002c*/ 	.word	0x00000000
        /*0030*/ 	.short	0x000d
        /*0032*/ 	.short	0x0068
        /*0034*/ 	.byte	0x00, 0xf4, 0x21, 0x00


	//----- nvinfo : EIATTR_KPARAM_INFO
	.align		4
.L_15:
        /*0038*/ 	.byte	0x04, 0x17
        /*003a*/ 	.short	(.L_17 - .L_16)
.L_16:
        /*003c*/ 	.word	0x00000000
        /*0040*/ 	.short	0x000c
        /*0042*/ 	.short	0x0060
        /*0044*/ 	.byte	0x00, 0xf4, 0x21, 0x00


	//----- nvinfo : EIATTR_KPARAM_INFO
	.align		4
.L_17:
        /*0048*/ 	.byte	0x04, 0x17
        /*004a*/ 	.short	(.L_19 - .L_18)
.L_18:
        /*004c*/ 	.word	0x00000000
        /*0050*/ 	.short	0x000b
        /*0052*/ 	.short	0x0058
        /*0054*/ 	.byte	0x00, 0xf4, 0x21, 0x00


	//----- nvinfo : EIATTR_KPARAM_INFO
	.align		4
.L_19:
        /*0058*/ 	.byte	0x04, 0x17
        /*005a*/ 	.short	(.L_21 - .L_20)
.L_20:
        /*005c*/ 	.word	0x00000000
        /*0060*/ 	.short	0x000a
        /*0062*/ 	.short	0x0050
        /*0064*/ 	.byte	0x00, 0xf4, 0x21, 0x00


	//----- nvinfo : EIATTR_KPARAM_INFO
	.align		4
.L_21:
        /*0068*/ 	.byte	0x04, 0x17
        /*006a*/ 	.short	(.L_23 - .L_22)
.L_22:
        /*006c*/ 	.word	0x00000000
        /*0070*/ 	.short	0x0009
        /*0072*/ 	.short	0x0048
        /*0074*/ 	.byte	0x00, 0xf4, 0x21, 0x00


	//----- nvinfo : EIATTR_KPARAM_INFO
	.align		4
.L_23:
        /*0078*/ 	.byte	0x04, 0x17
        /*007a*/ 	.short	(.L_25 - .L_24)
.L_24:
        /*007c*/ 	.word	0x00000000
        /*0080*/ 	.short	0x0008
        /*0082*/ 	.short	0x0040
        /*0084*/ 	.byte	0x00, 0xf4, 0x21, 0x00


	//----- nvinfo : EIATTR_KPARAM_INFO
	.align		4
.L_25:
        /*0088*/ 	.byte	0x04, 0x17
        /*008a*/ 	.short	(.L_27 - .L_26)
.L_26:
        /*008c*/ 	.word	0x00000000
        /*0090*/ 	.short	0x0007
        /*0092*/ 	.short	0x0038
        /*0094*/ 	.byte	0x00, 0xf4, 0x21, 0x00


	//----- nvinfo : EIATTR_KPARAM_INFO
	.align		4
.L_27:
        /*0098*/ 	.byte	0x04, 0x17
        /*009a*/ 	.short	(.L_29 - .L_28)
.L_28:
        /*009c*/ 	.word	0x00000000
        /*00a0*/ 	.short	0x0006
        /*00a2*/ 	.short	0x0030
        /*00a4*/ 	.byte	0x00, 0xf4, 0x21, 0x00


	//----- nvinfo : EIATTR_KPARAM_INFO
	.align		4
.L_29:
        /*00a8*/ 	.byte	0x04, 0x17
        /*00aa*/ 	.short	(.L_31 - .L_30)
.L_30:
        /*00ac*/ 	.word	0x00000000
        /*00b0*/ 	.short	0x0005
        /*00b2*/ 	.short	0x0028
        /*00b4*/ 	.byte	0x00, 0xf4, 0x21, 0x00


	//----- nvinfo : EIATTR_KPARAM_INFO
	.align		4
.L_31:
        /*00b8*/ 	.byte	0x04, 0x17
        /*00ba*/ 	.short	(.L_33 - .L_32)
.L_32:
        /*00bc*/ 	.word	0x00000000
        /*00c0*/ 	.short	0x0004
        /*00c2*/ 	.short	0x0020
        /*00c4*/ 	.byte	0x00, 0xf4, 0x21, 0x00


	//----- nvinfo : EIATTR_KPARAM_INFO
	.align		4
.L_33:
        /*00c8*/ 	.byte	0x04, 0x17
        /*00ca*/ 	.short	(.L_35 - .L_34)
.L_34:
        /*00cc*/ 	.word	0x00000000
        /*00d0*/ 	.short	0x0003
        /*00d2*/ 	.short	0x0018
        /*00d4*/ 	.byte	0x00, 0xf4, 0x21, 0x00


	//----- nvinfo : EIATTR_KPARAM_INFO
	.align		4
.L_35:
        /*00d8*/ 	.byte	0x04, 0x17
        /*00da*/ 	.short	(.L_37 - .L_36)
.L_36:
        /*00dc*/ 	.word	0x00000000
        /*00e0*/ 	.short	0x0002
        /*00e2*/ 	.short	0x0010
        /*00e4*/ 	.byte	0x00, 0xf4, 0x21, 0x00


	//----- nvinfo : EIATTR_KPARAM_INFO
	.align		4
.L_37:
        /*00e8*/ 	.byte	0x04, 0x17
        /*00ea*/ 	.short	(.L_39 - .L_38)
.L_38:
        /*00ec*/ 	.word	0x00000000
        /*00f0*/ 	.short	0x0001
        /*00f2*/ 	.short	0x0008
        /*00f4*/ 	.byte	0x00, 0xf4, 0x21, 0x00


	//----- nvinfo : EIATTR_KPARAM_INFO
	.align		4
.L_39:
        /*00f8*/ 	.byte	0x04, 0x17
        /*00fa*/ 	.short	(.L_41 - .L_40)
.L_40:
        /*00fc*/ 	.word	0x00000000
        /*0100*/ 	.short	0x0000
        /*0102*/ 	.short	0x0000
        /*0104*/ 	.byte	0x00, 0xf4, 0x21, 0x00


	//----- nvinfo : EIATTR_SPARSE_MMA_MASK
	.align		4
.L_41:
        /*0108*/ 	.byte	0x03, 0x50
        /*010a*/ 	.short	0x0000


	//----- nvinfo : EIATTR_MAXREG_COUNT
	.align		4
        /*010c*/ 	.byte	0x03, 0x1b
        /*010e*/ 	.short	0x00ff


	//----- nvinfo : EIATTR_EXIT_INSTR_OFFSETS
	.align		4
        /*0110*/ 	.byte	0x04, 0x1c
        /*0112*/ 	.short	(.L_43 - .L_42)


	//   ....[0]....
.L_42:
        /*0114*/ 	.word	0x000005c0


	//   ....[1]....
        /*0118*/ 	.word	0x000005e0


	//----- nvinfo : EIATTR_REQNTID
	.align		4
.L_43:
        /*011c*/ 	.byte	0x04, 0x10
        /*011e*/ 	.short	(.L_45 - .L_44)
.L_44:
        /*0120*/ 	.word	0x00000080
        /*0124*/ 	.word	0x00000001
        /*0128*/ 	.word	0x00000001


	//----- nvinfo : EIATTR_CBANK_PARAM_SIZE
	.align		4
.L_45:
        /*012c*/ 	.byte	0x03, 0x19
        /*012e*/ 	.short	0x007c


	//----- nvinfo : EIATTR_PARAM_CBANK
	.align		4
        /*0130*/ 	.byte	0x04, 0x0a
        /*0132*/ 	.short	(.L_47 - .L_46)
	.align		4
.L_46:
        /*0134*/ 	.word	index@(.nv.constant0.triton_poi_fused_cat_5)
        /*0138*/ 	.short	0x0210
        /*013a*/ 	.short	0x007c


	//----- nvinfo : EIATTR_SW_WAR
	.align		4
.L_47:
        /*013c*/ 	.byte	0x04, 0x36
        /*013e*/ 	.short	(.L_49 - .L_48)
.L_48:
        /*0140*/ 	.word	0x00000008
.L_49:


//--------------------- .nv.callgraph             --------------------------
	.section	.nv.callgraph,"",@"SHT_CUDA_CALLGRAPH"
	.align	4
	.sectionentsize	8
	.align		4
        /*0000*/ 	.word	0x00000000
	.align		4
        /*0004*/ 	.word	0xffffffff
	.align		4
        /*0008*/ 	.word	0x00000000
	.align		4
        /*000c*/ 	.word	0xfffffffe
	.align		4
        /*0010*/ 	.word	0x00000000
	.align		4
        /*0014*/ 	.word	0xfffffffd
	.align		4
        /*0018*/ 	.word	0x00000000
	.align		4
        /*001c*/ 	.word	0xfffffffc


//--------------------- .text.triton_poi_fused_cat_5 --------------------------
	.section	.text.triton_poi_fused_cat_5,"ax",@progbits
	.align	128
        .global         triton_poi_fused_cat_5
        .type           triton_poi_fused_cat_5,@function
        .size           triton_poi_fused_cat_5,(.L_x_1 - triton_poi_fused_cat_5)
        .other          triton_poi_fused_cat_5,@"STO_CUDA_ENTRY STV_DEFAULT"
triton_poi_fused_cat_5:
.text.triton_poi_fused_cat_5:
[----:B------:R-:W0:Y:S01]  /*0000*/  LDC R1, c[0x0][0x28] ;  /* 0x00000a00ff017b82 */ /* 0x000e220000000800 */
[----:B------:R-:W1:Y:S07]  /*0010*/  S2R R0, SR_TID.X ;  /* 0x0000000000007919 */ /* 0x000e6e0000002100 */
[----:B------:R-:W2:Y:S01]  /*0020*/  LDC.64 R6, c[0x0][0x258] ;  /* 0x00009600ff067b82 */ /* 0x000ea20000000a00 */
[----:B------:R-:W-:Y:S01]  /*0030*/  ULDC.64 UR4, c[0x0][0x208] ;  /* 0x0000820000047ab9 */ /* 0x000fe20000000a00 */
[----:B------:R-:W3:Y:S06]  /*0040*/  S2R R5, SR_CTAID.X ;  /* 0x0000000000057919 */ /* 0x000eec0000002500 */
[----:B------:R-:W4:Y:S08]  /*0050*/  LDC.64 R14, c[0x0][0x260] ;  /* 0x00009800ff0e7b82 */ /* 0x000f300000000a00 */
[----:B------:R-:W5:Y:S01]  /*0060*/  LDC.64 R16, c[0x0][0x270] ;  /* 0x00009c00ff107b82 */ /* 0x000f620000000a00 */
[----:B-1----:R-:W-:Y:S01]  /*0070*/  LOP3.LUT R0, R0, 0x7f, RZ, 0xc0, !PT ;  /* 0x0000007f00007812 */ /* 0x002fe200078ec0ff */
[----:B----4-:R-:W4:Y:S01]  /*0080*/  LDG.E R15, desc[UR4][R14.64] ;  /* 0x000000040e0f7981 */ /* 0x010f22000c1e1900 */
[----:B---3--:R-:W-:-:S03]  /*0090*/  SHF.R.S32.HI R10, RZ, 0x18, R5 ;  /* 0x00000018ff0a7819 */ /* 0x008fc60000011405 */
[----:B------:R-:W-:Y:S02]  /*00a0*/  IMAD R0, R5, 0x80, R0 ;  /* 0x0000008005007824 */ /* 0x000fe400078e0200 */
[----:B------:R-:W1:Y:S03]  /*00b0*/  LDC.64 R4, c[0x0][0x230] ;  /* 0x00008c00ff047b82 */ /* 0x000e660000000a00 */
[----:B------:R-:W-:-:S04]  /*00c0*/  SHF.R.S32.HI R9, RZ, 0x1f, R0 ;  /* 0x0000001fff097819 */ /* 0x000fc80000011400 */
[----:B------:R-:W-:-:S04]  /*00d0*/  LEA.HI R8, R9, R0, RZ, 0x4 ;  /* 0x0000000009087211 */ /* 0x000fc800078f20ff */
[----:B------:R-:W-:Y:S02]  /*00e0*/  SHF.R.S32.HI R2, RZ, 0x4, R8 ;  /* 0x00000004ff027819 */ /* 0x000fe40000011408 */
[----:B------:R-:W-:Y:S02]  /*00f0*/  LOP3.LUT R13, R8, 0xfffffff0, RZ, 0xc0, !PT ;  /* 0xfffffff0080d7812 */ /* 0x000fe400078ec0ff */
[----:B------:R-:W-:-:S03]  /*0100*/  LEA.HI R3, R2, R2, RZ, 0x2 ;  /* 0x0000000202037211 */ /* 0x000fc600078f10ff */
[----:B------:R-:W-:Y:S01]  /*0110*/  IMAD.IADD R8, R0, 0x1, -R13 ;  /* 0x0000000100087824 */ /* 0x000fe200078e0a0d */
[----:B------:R-:W-:Y:S01]  /*0120*/  LOP3.LUT R3, R3, 0xfffffffc, RZ, 0xc0, !PT ;  /* 0xfffffffc03037812 */ /* 0x000fe200078ec0ff */
[----:B------:R-:W3:Y:S04]  /*0130*/  LDC.64 R12, c[0x0][0x278] ;  /* 0x00009e00ff0c7b82 */ /* 0x000ee80000000a00 */
[----:B------:R-:W-:Y:S01]  /*0140*/  IMAD.IADD R2, R2, 0x1, -R3 ;  /* 0x0000000102027824 */ /* 0x000fe200078e0a03 */
[----:B------:R-:W-:-:S04]  /*0150*/  SGXT R3, R10, 0x1 ;  /* 0x000000010a03781a */ /* 0x000fc80000000200 */
[----:B------:R-:W-:Y:S02]  /*0160*/  ISETP.GT.AND P3, PT, R2, 0x2, PT ;  /* 0x000000020200780c */ /* 0x000fe40003f64270 */
[----:B------:R-:W-:Y:S02]  /*0170*/  LEA.HI R3, R3, R0, RZ, 0x6 ;  /* 0x0000000003037211 */ /* 0x000fe400078f30ff */
[----:B------:R-:W-:Y:S02]  /*0180*/  ISETP.LT.AND P5, PT, R0, 0x100, P3 ;  /* 0x000001000000780c */ /* 0x000fe40001fa1270 */
[----:B------:R-:W-:Y:S02]  /*0190*/  ISETP.NE.AND P0, PT, R2, 0x2, PT ;  /* 0x000000020200780c */ /* 0x000fe40003f05270 */
[----:B------:R-:W-:Y:S01]  /*01a0*/  SHF.R.S32.HI R11, RZ, 0x6, R3 ;  /* 0x00000006ff0b7819 */ /* 0x000fe20000011403 */
[----:B------:R-:W-:Y:S01]  /*01b0*/  IMAD.MOV.U32 R3, RZ, RZ, RZ ;  /* 0x000000ffff037224 */ /* 0x000fe200078e00ff */
[----:B------:R-:W-:-:S03]  /*01c0*/  ISETP.LT.AND P4, PT, R0, 0x100, !P0 ;  /* 0x000001000000780c */ /* 0x000fc60004781270 */
[----:B--2---:R-:W-:-:S04]  /*01d0*/  IMAD.WIDE R6, R11, 0x4, R6 ;  /* 0x000000040b067825 */ /* 0x004fc800078e0206 */
[----:B------:R-:W-:Y:S01]  /*01e0*/  IMAD R11, R11, 0x10, R8 ;  /* 0x000000100b0b7824 */ /* 0x000fe200078e0208 */
[----:B------:R2:W4:Y:S01]  /*01f0*/  @P5 LDG.E.EL R3, desc[UR4][R6.64] ;  /* 0x0000000406035981 */ /* 0x000522000c2e1900 */
[----:B------:R-:W-:Y:S02]  /*0200*/  IMAD.MOV.U32 R10, RZ, RZ, RZ ;  /* 0x000000ffff0a7224 */ /* 0x000fe400078e00ff */
[----:B-1----:R-:W-:-:S05]  /*0210*/  IMAD.WIDE R4, R11, 0x4, R4 ;  /* 0x000000040b047825 */ /* 0x002fca00078e0204 */
[----:B------:R1:W4:Y:S01]  /*0220*/  @P4 LDG.E.EL R10, desc[UR4][R4.64] ;  /* 0x00000004040a4981 */ /* 0x000322000c2e1900 */
[----:B------:R-:W-:Y:S02]  /*0230*/  LEA.HI R18, R9, R0, RZ, 0x2 ;  /* 0x0000000009127211 */ /* 0x000fe400078f10ff */
[----:B------:R-:W3:Y:S02]  /*0240*/  LDC.64 R8, c[0x0][0x240] ;  /* 0x00009000ff087b82 */ /* 0x000ee40000000a00 */
[----:B--2---:R-:W-:Y:S02]  /*0250*/  LOP3.LUT R7, R18, 0xfffffffc, RZ, 0xc0, !PT ;  /* 0xfffffffc12077812 */ /* 0x004fe400078ec0ff */
[----:B------:R-:W-:-:S03]  /*0260*/  SHF.R.S32.HI R19, RZ, 0x2, R18 ;  /* 0x00000002ff137819 */ /* 0x000fc60000011412 */
[----:B------:R-:W-:Y:S01]  /*0270*/  IMAD.IADD R21, R0, 0x1, -R7 ;  /* 0x0000000100157824 */ /* 0x000fe200078e0a07 */
[----:B-1----:R-:W1:Y:S01]  /*0280*/  LDC.64 R4, c[0x0][0x220] ;  /* 0x00008800ff047b82 */ /* 0x002e620000000a00 */
[----:B------:R-:W-:-:S07]  /*0290*/  LEA.HI R18, R19, R19, RZ, 0x2 ;  /* 0x0000001313127211 */ /* 0x000fce00078f10ff */
[----:B------:R-:W2:Y:S01]  /*02a0*/  LDC.64 R6, c[0x0][0x210] ;  /* 0x00008400ff067b82 */ /* 0x000ea20000000a00 */
[----:B------:R-:W-:Y:S01]  /*02b0*/  LOP3.LUT R18, R18, 0xfffffffc, RZ, 0xc0, !PT ;  /* 0xfffffffc12127812 */ /* 0x000fe200078ec0ff */
[----:B-----5:R-:W-:Y:S01]  /*02c0*/  IMAD.WIDE R20, R21, 0x4, R16 ;  /* 0x0000000415147825 */ /* 0x020fe200078e0210 */
[C---:B------:R-:W-:Y:S02]  /*02d0*/  ISETP.GE.AND P2, PT, R2.reuse, 0x1, PT ;  /* 0x000000010200780c */ /* 0x040fe40003f46270 */
[----:B------:R-:W-:Y:S01]  /*02e0*/  ISETP.NE.AND P1, PT, R2, 0x1, PT ;  /* 0x000000010200780c */ /* 0x000fe20003f25270 */
[----:B------:R-:W-:Y:S02]  /*02f0*/  IMAD.MOV.U32 R14, RZ, RZ, RZ ;  /* 0x000000ffff0e7224 */ /* 0x000fe400078e00ff */
[----:B------:R-:W-:-:S04]  /*0300*/  IMAD.IADD R19, R19, 0x1, -R18 ;  /* 0x0000000113137824 */ /* 0x000fc800078e0a12 */
[----:B0--3--:R-:W-:Y:S01]  /*0310*/  IMAD.WIDE R12, R19, 0x4, R12 ;  /* 0x00000004130c7825 */ /* 0x009fe200078e020c */
[----:B------:R0:W3:Y:S01]  /*0320*/  @P5 LDG.E.EL R14, desc[UR4][R20.64] ;  /* 0x00000004140e5981 */ /* 0x0000e2000c2e1900 */
[----:B------:R-:W5:Y:S02]  /*0330*/  LDC.64 R18, c[0x0][0x218] ;  /* 0x00008600ff127b82 */ /* 0x000f640000000a00 */
[----:B------:R-:W-:-:S04]  /*0340*/  IMAD.WIDE R8, R11, 0x4, R8 ;  /* 0x000000040b087825 */ /* 0x000fc800078e0208 */
[C---:B-1----:R-:W-:Y:S02]  /*0350*/  IMAD.WIDE R24, R11.reuse, 0x4, R4 ;  /* 0x000000040b187825 */ /* 0x042fe400078e0204 */
[----:B------:R-:W1:Y:S02]  /*0360*/  LDC.64 R4, c[0x0][0x280] ;  /* 0x0000a000ff047b82 */ /* 0x000e640000000a00 */
[----:B--2---:R-:W-:-:S04]  /*0370*/  IMAD.WIDE R6, R11, 0x4, R6 ;  /* 0x000000040b067825 */ /* 0x004fc800078e0206 */
[----:B0-----:R-:W-:Y:S02]  /*0380*/  IMAD.MOV.U32 R21, RZ, RZ, RZ ;  /* 0x000000ffff157224 */ /* 0x001fe400078e00ff */
[----:B------:R-:W-:-:S04]  /*0390*/  IMAD.MOV.U32 R11, RZ, RZ, RZ ;  /* 0x000000ffff0b7224 */ /* 0x000fc800078e00ff */
[----:B------:R-:W2:Y:S04]  /*03a0*/  @P5 LDG.E.EL R21, desc[UR4][R12.64] ;  /* 0x000000040c155981 */ /* 0x000ea8000c2e1900 */
[----:B-----5:R-:W5:Y:S01]  /*03b0*/  LDG.E R18, desc[UR4][R18.64] ;  /* 0x0000000412127981 */ /* 0x020f62000c1e1900 */
[----:B----4-:R-:W-:Y:S02]  /*03c0*/  SEL R16, R3, RZ, P5 ;  /* 0x000000ff03107207 */ /* 0x010fe40002800000 */
[----:B------:R-:W0:Y:S02]  /*03d0*/  LDC.64 R2, c[0x0][0x238] ;  /* 0x00008e00ff027b82 */ /* 0x000e240000000a00 */
[C---:B------:R-:W-:Y:S01]  /*03e0*/  FSETP.GEU.AND P6, PT, R15.reuse, -R16, PT ;  /* 0x800000100f00720b */ /* 0x040fe20003fce000 */
[----:B------:R-:W-:Y:S01]  /*03f0*/  FADD R22, R15, R16 ;  /* 0x000000100f167221 */ /* 0x000fe20000000000 */
[----:B------:R-:W-:-:S04]  /*0400*/  SEL R10, R10, RZ, P4 ;  /* 0x000000ff0a0a7207 */ /* 0x000fc80002000000 */
[----:B------:R-:W4:Y:S01]  /*0410*/  LDC.64 R16, c[0x0][0x228] ;  /* 0x00008a00ff107b82 */ /* 0x000f220000000a00 */
[----:B------:R-:W-:Y:S01]  /*0420*/  ISETP.LT.AND P4, PT, R0, 0x100, !P2 ;  /* 0x000001000000780c */ /* 0x000fe20005781270 */
[----:B------:R-:W-:Y:S01]  /*0430*/  IMAD.MOV.U32 R15, RZ, RZ, RZ ;  /* 0x000000ffff0f7224 */ /* 0x000fe200078e00ff */
[----:B------:R-:W-:Y:S01]  /*0440*/  FSEL R20, R22, RZ, P6 ;  /* 0x000000ff16147208 */ /* 0x000fe20003000000 */
[----:B------:R-:W-:Y:S01]  /*0450*/  IMAD.MOV.U32 R22, RZ, RZ, RZ ;  /* 0x000000ffff167224 */ /* 0x000fe200078e00ff */
[----:B------:R-:W-:-:S03]  /*0460*/  ISETP.LT.AND P6, PT, R0, 0x100, !P1 ;  /* 0x000001000000780c */ /* 0x000fc60004fc1270 */
[----:B------:R3:W5:Y:S06]  /*0470*/  @P5 LDG.E.EL R15, desc[UR4][R8.64] ;  /* 0x00000004080f5981 */ /* 0x00076c000c2e1900 */
[----:B------:R-:W5:Y:S04]  /*0480*/  @P4 LDG.E.EL R22, desc[UR4][R6.64] ;  /* 0x0000000406164981 */ /* 0x000f68000c2e1900 */
[----:B------:R-:W5:Y:S04]  /*0490*/  @P6 LDG.E.EL R11, desc[UR4][R24.64] ;  /* 0x00000004180b6981 */ /* 0x000f68000c2e1900 */
[----:B0-----:R-:W5:Y:S04]  /*04a0*/  LDG.E R3, desc[UR4][R2.64] ;  /* 0x0000000402037981 */ /* 0x001f68000c1e1900 */
[----:B----4-:R-:W4:Y:S01]  /*04b0*/  LDG.E R16, desc[UR4][R16.64] ;  /* 0x0000000410107981 */ /* 0x010f22000c1e1900 */
[----:B------:R-:W-:Y:S01]  /*04c0*/  FADD R23, R20, -R20 ;  /* 0x8000001414177221 */ /* 0x000fe20000000000 */
[----:B---3--:R-:W-:-:S05]  /*04d0*/  SEL R9, R14, RZ, P5 ;  /* 0x000000ff0e097207 */ /* 0x008fca0002800000 */
[----:B------:R-:W-:Y:S01]  /*04e0*/  FFMA R9, R23, R9, R20 ;  /* 0x0000000917097223 */ /* 0x000fe20000000014 */
[----:B-1----:R-:W-:Y:S01]  /*04f0*/  IMAD.WIDE R4, R0, 0x4, R4 ;  /* 0x0000000400047825 */ /* 0x002fe200078e0204 */
[----:B--2---:R-:W-:Y:S02]  /*0500*/  SEL R21, R21, RZ, P5 ;  /* 0x000000ff15157207 */ /* 0x004fe40002800000 */
[----:B-----5:R-:W-:Y:S02]  /*0510*/  SEL R8, R15, RZ, P5 ;  /* 0x000000ff0f087207 */ /* 0x020fe40002800000 */
[----:B------:R-:W-:Y:S02]  /*0520*/  SEL R7, R22, RZ, P4 ;  /* 0x000000ff16077207 */ /* 0x000fe40002000000 */
[----:B------:R-:W-:Y:S01]  /*0530*/  ISETP.GE.AND P4, PT, R0, 0x100, PT ;  /* 0x000001000000780c */ /* 0x000fe20003f86270 */
[----:B------:R-:W-:Y:S01]  /*0540*/  FADD R9, -R8, R9 ;  /* 0x0000000908097221 */ /* 0x000fe20000000100 */
[----:B------:R-:W-:-:S03]  /*0550*/  SEL R11, R11, RZ, P6 ;  /* 0x000000ff0b0b7207 */ /* 0x000fc60003000000 */
[----:B------:R-:W-:Y:S01]  /*0560*/  FFMA R21, R9, R21, R8 ;  /* 0x0000001509157223 */ /* 0x000fe20000000008 */
[----:B------:R-:W-:Y:S01]  /*0570*/  FADD R3, R3, R10 ;  /* 0x0000000a03037221 */ /* 0x000fe20000000000 */
[----:B----4-:R-:W-:-:S03]  /*0580*/  FADD R16, R16, R11 ;  /* 0x0000000b10107221 */ /* 0x010fc60000000000 */
[----:B------:R-:W-:Y:S01]  /*0590*/  @P0 FSEL R3, R21, RZ, P3 ;  /* 0x000000ff15030208 */ /* 0x000fe20001800000 */
[----:B------:R-:W-:-:S03]  /*05a0*/  FADD R7, R18, R7 ;  /* 0x0000000712077221 */ /* 0x000fc60000000000 */
[----:B------:R-:W-:Y:S01]  /*05b0*/  @P2 FSEL R7, R16, R3, !P1 ;  /* 0x0000000310072208 */ /* 0x000fe20004800000 */
[----:B------:R-:W-:Y:S06]  /*05c0*/  @P4 EXIT ;  /* 0x000000000000494d */ /* 0x000fec0003800000 */
[----:B------:R-:W-:Y:S01]  /*05d0*/  STG.E desc[UR4][R4.64], R7 ;  /* 0x0000000704007986 */ /* 0x000fe2000c101904 */
[----:B------:R-:W-:Y:S05]  /*05e0*/  EXIT ;  /* 0x000000000000794d */ /* 0x000fea0003800000 */
.L_x_0:
[----:B------:R-:W-:-:S00]  /*05f0*/  BRA `(.L_x_0) ;  /* 0xfffffffc00fc7947 */ /* 0x000fc0000383ffff */
[----:B------:R-:W-:-:S00]  /*0600*/  NOP ;  /* 0x0000000000007918 */ /* 0x000fc00000000000 */
[----:B------:R-:W-:-:S00]  /*0610*/  NOP ;  /* 0x0000000000007918 */ /* 0x000fc00000000000 */
[----:B------:R-:W-:-:S00]  /*0620*/  NOP ;  /* 0x0000000000007918 */ /* 0x000fc00000000000 */
[----:B------:R-:W-:-:S00]  /*0630*/  NOP ;  /* 0x0000000000007918 */ /* 0x000fc00000000000 */
[----:B------:R-:W-:-:S00]  /*0640*/  NOP ;  /* 0x0000000000007918 */ /* 0x000fc00000000000 */
[----:B------:R-:W-:-:S00]  /*0650*/  NOP ;  /* 0x0000000000007918 */ /* 0x000fc00000000000 */
[----:B------:R-:W-:-:S00]  /*0660*/  NOP ;  /* 0x0000000000007918 */ /* 0x000fc00000000000 */
[----:B------:R-:W-:-:S00]  /*0670*/  NOP ;  /* 0x0000000000007918 */ /* 0x000fc00000000000 */
.L_x_1:


//--------------------- .nv.constant0.triton_poi_fused_cat_5 --------------------------
	.section	.nv.constant0.triton_poi_fused_cat_5,"a",@progbits
	.sectionflags	@""
	.align	4
.nv.constant0.triton_poi_fused_cat_5:
	.zero		652
